	.headerflags	@"EF_CUDA_TEXMODE_UNIFIED EF_CUDA_64BIT_ADDRESS EF_CUDA_ACCELERATORS EF_CUDA_SM90 EF_CUDA_VIRTUAL_SM(EF_CUDA_SM90)"
	.elftype	@"ET_EXEC"


//--------------------- .nv.info                  --------------------------
	.section	.nv.info,"",@"SHT_CUDA_INFO"
	.align	4


	//----- nvinfo : EIATTR_REGCOUNT
	.align		4
        /*0000*/ 	.byte	0x04, 0x2f
        /*0002*/ 	.short	(.L_1 - .L_0)
	.align		4
.L_0:
        /*0004*/ 	.word	index@(triton_poi_fused_convolution_relu_3)
        /*0008*/ 	.word	0x00000020


	//----- nvinfo : EIATTR_MIN_STACK_SIZE
	.align		4
.L_1:
        /*000c*/ 	.byte	0x04, 0x12
        /*000e*/ 	.short	(.L_3 - .L_2)
	.align		4
.L_2:
        /*0010*/ 	.word	index@(triton_poi_fused_convolution_relu_3)
        /*0014*/ 	.word	0x00000000


	//----- nvinfo : EIATTR_FRAME_SIZE
	.align		4
.L_3:
        /*0018*/ 	.byte	0x04, 0x11
        /*001a*/ 	.short	(.L_5 - .L_4)
	.align		4
.L_4:
        /*001c*/ 	.word	index@(triton_poi_fused_convolution_relu_3)
        /*0020*/ 	.word	0x00000000


	//----- nvinfo : EIATTR_MIN_STACK_SIZE
	.align		4
.L_5:
        /*0024*/ 	.byte	0x04, 0x12
        /*0026*/ 	.short	(.L_7 - .L_6)
	.align		4
.L_6:
        /*0028*/ 	.word	index@(triton_poi_fused_convolution_relu_3)
        /*002c*/ 	.word	0x00000000
.L_7:


//--------------------- .nv.info.triton_poi_fused_convolution_relu_3 --------------------------
	.section	.nv.info.triton_poi_fused_convolution_relu_3,"",@"SHT_CUDA_INFO"
	.sectionflags	@""
	.align	4


	//----- nvinfo : EIATTR_CUDA_API_VERSION
	.align		4
        /*0000*/ 	.byte	0x04, 0x37
        /*0002*/ 	.short	(.L_9 - .L_8)
.L_8:
        /*0004*/ 	.word	0x0000007c


	//----- nvinfo : EIATTR_KPARAM_INFO
	.align		4
.L_9:
        /*0008*/ 	.byte	0x04, 0x17
        /*000a*/ 	.short	(.L_11 - .L_10)
.L_10:
        /*000c*/ 	.word	0x00000000
        /*0010*/ 	.short	0x0005
        /*0012*/ 	.short	0x0024
        /*0014*/ 	.byte	0x00, 0xf0, 0x11, 0x00


	//----- nvinfo : EIATTR_KPARAM_INFO
	.align		4
.L_11:
        /*0018*/ 	.byte	0x04, 0x17
        /*001a*/ 	.short	(.L_13 - .L_12)
.L_12:
        /*001c*/ 	.word	0x00000000
        /*0020*/ 	.short	0x0004
        /*0022*/ 	.short	0x0020
        /*0024*/ 	.byte	0x00, 0xf0, 0x11, 0x00


	//----- nvinfo : EIATTR_KPARAM_INFO
	.align		4
.L_13:
        /*0028*/ 	.byte	0x04, 0x17
        /*002a*/ 	.short	(.L_15 - .L_14)
.L_14:
        /*002c*/ 	.word	0x00000000
        /*0030*/ 	.short	0x0003
        /*0032*/ 	.short	0x0018
        /*0034*/ 	.byte	0x00, 0xf4, 0x21, 0x00


	//----- nvinfo : EIATTR_KPARAM_INFO
	.align		4
.L_15:
        /*0038*/ 	.byte	0x04, 0x17
        /*003a*/ 	.short	(.L_17 - .L_16)
.L_16:
        /*003c*/ 	.word	0x00000000
        /*0040*/ 	.short	0x0002
        /*0042*/ 	.short	0x0010
        /*0044*/ 	.byte	0x00, 0xf4, 0x21, 0x00


	//----- nvinfo : EIATTR_KPARAM_INFO
	.align		4
.L_17:
        /*0048*/ 	.byte	0x04, 0x17
        /*004a*/ 	.short	(.L_19 - .L_18)
.L_18:
        /*004c*/ 	.word	0x00000000
        /*0050*/ 	.short	0x0001
        /*0052*/ 	.short	0x0008
        /*0054*/ 	.byte	0x00, 0xf4, 0x21, 0x00


	//----- nvinfo : EIATTR_KPARAM_INFO
	.align		4
.L_19:
        /*0058*/ 	.byte	0x04, 0x17
        /*005a*/ 	.short	(.L_21 - .L_20)
.L_20:
        /*005c*/ 	.word	0x00000000
        /*0060*/ 	.short	0x0000
        /*0062*/ 	.short	0x0000
        /*0064*/ 	.byte	0x00, 0xf4, 0x21, 0x00


	//----- nvinfo : EIATTR_SPARSE_MMA_MASK
	.align		4
.L_21:
        /*0068*/ 	.byte	0x03, 0x50
        /*006a*/ 	.short	0x0000


	//----- nvinfo : EIATTR_MAXREG_COUNT
	.align		4
        /*006c*/ 	.byte	0x03, 0x1b
        /*006e*/ 	.short	0x00ff


	//----- nvinfo : EIATTR_EXIT_INSTR_OFFSETS
	.align		4
        /*0070*/ 	.byte	0x04, 0x1c
        /*0072*/ 	.short	(.L_23 - .L_22)


	//   ....[0]....
.L_22:
        /*0074*/ 	.word	0x00000770


	//   ....[1]....
        /*0078*/ 	.word	0x00000790


	//----- nvinfo : EIATTR_REQNTID
	.align		4
.L_23:
        /*007c*/ 	.byte	0x04, 0x10
        /*007e*/ 	.short	(.L_25 - .L_24)
.L_24:
        /*0080*/ 	.word	0x00000080
        /*0084*/ 	.word	0x00000001
        /*0088*/ 	.word	0x00000001


	//----- nvinfo : EIATTR_CBANK_PARAM_SIZE
	.align		4
.L_25:
        /*008c*/ 	.byte	0x03, 0x19
        /*008e*/ 	.short	0x0028


	//----- nvinfo : EIATTR_PARAM_CBANK
	.align		4
        /*0090*/ 	.byte	0x04, 0x0a
        /*0092*/ 	.short	(.L_27 - .L_26)
	.align		4
.L_26:
        /*0094*/ 	.word	index@(.nv.constant0.triton_poi_fused_convolution_relu_3)
        /*0098*/ 	.short	0x0210
        /*009a*/ 	.short	0x0028


	//----- nvinfo : EIATTR_SW_WAR
	.align		4
.L_27:
        /*009c*/ 	.byte	0x04, 0x36
        /*009e*/ 	.short	(.L_29 - .L_28)
.L_28:
        /*00a0*/ 	.word	0x00000008
.L_29:


//--------------------- .nv.callgraph             --------------------------
	.section	.nv.callgraph,"",@"SHT_CUDA_CALLGRAPH"
	.align	4
	.sectionentsize	8
	.align		4
        /*0000*/ 	.word	0x00000000
	.align		4
        /*0004*/ 	.word	0xffffffff
	.align		4
        /*0008*/ 	.word	0x00000000
	.align		4
        /*000c*/ 	.word	0xfffffffe
	.align		4
        /*0010*/ 	.word	0x00000000
	.align		4
        /*0014*/ 	.word	0xfffffffd
	.align		4
        /*0018*/ 	.word	0x00000000
	.align		4
        /*001c*/ 	.word	0xfffffffc


//--------------------- .text.triton_poi_fused_convolution_relu_3 --------------------------
	.section	.text.triton_poi_fused_convolution_relu_3,"ax",@progbits
	.sectionflags	@"SHF_BARRIERS=1"
	.align	128
        .global         triton_poi_fused_convolution_relu_3
        .type           triton_poi_fused_convolution_relu_3,@function
        .size           triton_poi_fused_convolution_relu_3,(.L_x_1 - triton_poi_fused_convolution_relu_3)
        .other          triton_poi_fused_convolution_relu_3,@"STO_CUDA_ENTRY STV_DEFAULT"
triton_poi_fused_convolution_relu_3:
.text.triton_poi_fused_convolution_relu_3:
[----:B------:R-:W0:Y:S01]  /*0000*/  LDC R1, c[0x0][0x28] ;  /* 0x00000a00ff017b82 */ /* 0x000e220000000800 */
[----:B------:R-:W1:Y:S07]  /*0010*/  S2R R16, SR_CTAID.Y ;  /* 0x0000000000107919 */ /* 0x000e6e0000002600 */
[----:B------:R-:W2:Y:S01]  /*0020*/  LDC.64 R22, c[0x0][0x218] ;  /* 0x00008600ff167b82 */ /* 0x000ea20000000a00 */
[----:B------:R-:W-:Y:S02]  /*0030*/  CS2R R6, SRZ ;  /* 0x0000000000067805 */ /* 0x000fe4000001ff00 */
[----:B------:R-:W-:Y:S01]  /*0040*/  CS2R R12, SRZ ;  /* 0x00000000000c7805 */ /* 0x000fe2000001ff00 */
[----:B------:R-:W3:Y:S01]  /*0050*/  S2R R26, SR_TID.X ;  /* 0x00000000001a7919 */ /* 0x000ee20000002100 */
[----:B------:R-:W-:-:S02]  /*0060*/  CS2R R14, SRZ ;  /* 0x00000000000e7805 */ /* 0x000fc4000001ff00 */
[----:B------:R-:W-:Y:S02]  /*0070*/  CS2R R8, SRZ ;  /* 0x0000000000087805 */ /* 0x000fe4000001ff00 */
[----:B------:R-:W-:Y:S01]  /*0080*/  CS2R R10, SRZ ;  /* 0x00000000000a7805 */ /* 0x000fe2000001ff00 */
[----:B------:R-:W4:Y:S01]  /*0090*/  S2R R18, SR_CTAID.X ;  /* 0x0000000000127919 */ /* 0x000f220000002500 */
[----:B------:R-:W5:Y:S01]  /*00a0*/  LDC.64 R20, c[0x0][0x210] ;  /* 0x00008400ff147b82 */ /* 0x000f620000000a00 */
[----:B------:R-:W-:Y:S01]  /*00b0*/  ULDC.64 UR6, c[0x0][0x208] ;  /* 0x0000820000067ab9 */ /* 0x000fe20000000a00 */
[----:B-1----:R-:W-:Y:S02]  /*00c0*/  IMAD.SHL.U32 R16, R16, 0x20, RZ ;  /* 0x0000002010107824 */ /* 0x002fe400078e00ff */
[----:B---3--:R-:W-:Y:S01]  /*00d0*/  IMAD.SHL.U32 R19, R26, 0x4, RZ ;  /* 0x000000041a137824 */ /* 0x008fe200078e00ff */
[----:B------:R-:W-:Y:S01]  /*00e0*/  SHF.R.U32.HI R17, RZ, 0x3, R26 ;  /* 0x00000003ff117819 */ /* 0x000fe2000001161a */
[----:B----4-:R-:W-:-:S03]  /*00f0*/  IMAD.SHL.U32 R18, R18, 0x20, RZ ;  /* 0x0000002012127824 */ /* 0x010fc600078e00ff */
[----:B------:R-:W-:Y:S02]  /*0100*/  LOP3.LUT R0, R16, 0x1c, R19, 0xf8, !PT ;  /* 0x0000001c10007812 */ /* 0x000fe400078ef813 */
[----:B------:R-:W-:Y:S02]  /*0110*/  SGXT.U32 R17, R17, 0x4 ;  /* 0x000000041111781a */ /* 0x000fe40000000000 */
[C---:B------:R-:W-:Y:S01]  /*0120*/  ISETP.GE.AND P0, PT, R0.reuse, 0x300, PT ;  /* 0x000003000000780c */ /* 0x040fe20003f06270 */
[----:B------:R-:W-:-:S05]  /*0130*/  IMAD.HI R2, R0, 0x2aaaaaab, RZ ;  /* 0x2aaaaaab00027827 */ /* 0x000fca00078e02ff */
[----:B------:R-:W-:-:S04]  /*0140*/  SHF.R.U32.HI R3, RZ, 0x1f, R2 ;  /* 0x0000001fff037819 */ /* 0x000fc80000011602 */
[----:B------:R-:W-:Y:S02]  /*0150*/  LEA.HI.SX32 R5, R2, R3, 0x1b ;  /* 0x0000000302057211 */ /* 0x000fe400078fdaff */
[----:B------:R-:W-:Y:S02]  /*0160*/  LOP3.LUT R2, R18, 0x10, R17, 0xfe, !PT ;  /* 0x0000001012027812 */ /* 0x000fe400078efe11 */
[----:B------:R-:W-:Y:S01]  /*0170*/  LOP3.LUT R3, R18, R17, RZ, 0xfc, !PT ;  /* 0x0000001112037212 */ /* 0x000fe200078efcff */
[----:B------:R-:W-:-:S04]  /*0180*/  IMAD R4, R5, -0xc0, R0 ;  /* 0xffffff4005047824 */ /* 0x000fc800078e0200 */
[----:B------:R-:W-:Y:S02]  /*0190*/  IMAD R5, R5, 0xc0000, R4 ;  /* 0x000c000005057824 */ /* 0x000fe400078e0204 */
[----:B--2---:R-:W-:-:S04]  /*01a0*/  IMAD.WIDE R22, R4, 0x4, R22 ;  /* 0x0000000404167825 */ /* 0x004fc800078e0216 */
[--C-:B------:R-:W-:Y:S01]  /*01b0*/  IMAD R0, R2, 0xc0, R5.reuse ;  /* 0x000000c002007824 */ /* 0x100fe200078e0205 */
[----:B------:R-:W2:Y:S01]  /*01c0*/  @!P0 LDG.E.EL.128 R12, desc[UR6][R22.64] ;  /* 0x00000006160c8981 */ /* 0x000ea2000c2e1d00 */
[----:B------:R-:W-:Y:S01]  /*01d0*/  IMAD R3, R3, 0xc0, R5 ;  /* 0x000000c003037824 */ /* 0x000fe200078e0205 */
[----:B------:R-:W-:Y:S01]  /*01e0*/  CS2R R4, SRZ ;  /* 0x0000000000047805 */ /* 0x000fe2000001ff00 */
[----:B-----5:R-:W-:-:S04]  /*01f0*/  IMAD.WIDE R24, R0, 0x4, R20 ;  /* 0x0000000400187825 */ /* 0x020fc800078e0214 */
[----:B------:R-:W-:Y:S01]  /*0200*/  IMAD.WIDE R20, R3, 0x4, R20 ;  /* 0x0000000403147825 */ /* 0x000fe200078e0214 */
[----:B------:R1:W2:Y:S04]  /*0210*/  @!P0 LDG.E.EL.128 R8, desc[UR6][R24.64] ;  /* 0x0000000618088981 */ /* 0x0002a8000c2e1d00 */
[----:B------:R3:W4:Y:S01]  /*0220*/  @!P0 LDG.E.EL.128 R4, desc[UR6][R20.64] ;  /* 0x0000000614048981 */ /* 0x000722000c2e1d00 */
[----:B------:R-:W5:Y:S01]  /*0230*/  S2UR UR5, SR_CgaCtaId ;  /* 0x00000000000579c3 */ /* 0x000f620000008800 */
[----:B------:R-:W-:Y:S01]  /*0240*/  IMAD.SHL.U32 R2, R26, 0x80, RZ ;  /* 0x000000801a027824 */ /* 0x000fe200078e00ff */
[----:B------:R-:W-:-:S04]  /*0250*/  UMOV UR4, 0x400 ;  /* 0x0000040000047882 */ /* 0x000fc80000000000 */
[----:B------:R-:W-:-:S04]  /*0260*/  LOP3.LUT R2, R2, 0x380, RZ, 0xc0, !PT ;  /* 0x0000038002027812 */ /* 0x000fc800078ec0ff */
[C---:B------:R-:W-:Y:S02]  /*0270*/  LOP3.LUT R27, R2.reuse, 0x20, RZ, 0xfc, !PT ;  /* 0x00000020021b7812 */ /* 0x040fe400078efcff */
[C---:B------:R-:W-:Y:S02]  /*0280*/  LOP3.LUT R28, R2.reuse, 0x40, RZ, 0xfc, !PT ;  /* 0x00000040021c7812 */ /* 0x040fe400078efcff */
[C---:B-1----:R-:W-:Y:S02]  /*0290*/  LOP3.LUT R24, R2.reuse, 0x60, RZ, 0xfc, !PT ;  /* 0x0000006002187812 */ /* 0x042fe400078efcff */
[----:B------:R-:W-:Y:S01]  /*02a0*/  LOP3.LUT R29, R2, R17, RZ, 0xfc, !PT ;  /* 0x00000011021d7212 */ /* 0x000fe200078efcff */
[----:B0----5:R-:W-:-:S06]  /*02b0*/  UPRMT UR4, UR5, 0x654, UR4 ;  /* 0x0000065405047896 */ /* 0x021fcc0008000004 */
[----:B------:R-:W-:Y:S02]  /*02c0*/  LEA.HI R2, R2, UR4, RZ, 0x1d ;  /* 0x0000000402027c11 */ /* 0x000fe4000f8fe8ff */
[----:B------:R-:W-:Y:S02]  /*02d0*/  LEA.HI R22, R27, UR4, RZ, 0x1d ;  /* 0x000000041b167c11 */ /* 0x000fe4000f8fe8ff */
[----:B------:R-:W-:Y:S02]  /*02e0*/  LEA.HI R28, R28, UR4, RZ, 0x1d ;  /* 0x000000041c1c7c11 */ /* 0x000fe4000f8fe8ff */
[----:B------:R-:W-:Y:S01]  /*02f0*/  LEA.HI R24, R24, UR4, RZ, 0x1d ;  /* 0x0000000418187c11 */ /* 0x000fe2000f8fe8ff */
[C---:B---3--:R-:W-:Y:S02]  /*0300*/  IMAD R21, R29.reuse, 0x4, R2 ;  /* 0x000000041d157824 */ /* 0x048fe400078e0202 */
[C---:B------:R-:W-:Y:S02]  /*0310*/  IMAD R22, R29.reuse, 0x4, R22 ;  /* 0x000000041d167824 */ /* 0x040fe400078e0216 */
[----:B------:R-:W-:-:S02]  /*0320*/  IMAD R25, R29, 0x4, R28 ;  /* 0x000000041d197824 */ /* 0x000fc400078e021c */
[----:B------:R-:W-:Y:S01]  /*0330*/  IMAD R29, R29, 0x4, R24 ;  /* 0x000000041d1d7824 */ /* 0x000fe200078e0218 */
[----:B------:R-:W-:-:S04]  /*0340*/  SHF.R.U32.HI R26, RZ, 0x1, R26 ;  /* 0x00000001ff1a7819 */ /* 0x000fc8000001161a */
[----:B------:R-:W-:Y:S02]  /*0350*/  LOP3.LUT R26, R26, 0x3c, RZ, 0xc0, !PT ;  /* 0x0000003c1a1a7812 */ /* 0x000fe400078ec0ff */
[----:B------:R-:W-:-:S03]  /*0360*/  LOP3.LUT R28, R19, 0x1fc, RZ, 0xc0, !PT ;  /* 0x000001fc131c7812 */ /* 0x000fc600078ec0ff */
[----:B------:R-:W-:Y:S02]  /*0370*/  VIADD R23, R26, UR4 ;  /* 0x000000041a177c36 */ /* 0x000fe40008000000 */
[----:B------:R-:W0:Y:S02]  /*0380*/  LDC.64 R26, c[0x0][0x220] ;  /* 0x00008800ff1a7b82 */ /* 0x000e240000000a00 */
[----:B------:R-:W-:Y:S01]  /*0390*/  IMAD R23, R28, 0x4, R23 ;  /* 0x000000041c177824 */ /* 0x000fe200078e0217 */
[----:B------:R-:W-:Y:S02]  /*03a0*/  LOP3.LUT R19, R18, 0x1c, R19, 0xf8, !PT ;  /* 0x0000001c12137812 */ /* 0x000fe400078ef813 */
[----:B------:R-:W-:Y:S02]  /*03b0*/  LOP3.LUT R18, R16, R17, RZ, 0xfc, !PT ;  /* 0x0000001110127212 */ /* 0x000fe400078efcff */
[----:B------:R-:W-:Y:S02]  /*03c0*/  LOP3.LUT R16, R16, 0x10, R17, 0xfe, !PT ;  /* 0x0000001010107812 */ /* 0x000fe400078efe11 */
[C---:B------:R-:W-:Y:S01]  /*03d0*/  ISETP.GE.AND P6, PT, R18.reuse, 0x300, PT ;  /* 0x000003001200780c */ /* 0x040fe20003fc6270 */
[----:B------:R-:W-:Y:S01]  /*03e0*/  IMAD R17, R18, 0x1000, R19 ;  /* 0x0000100012117824 */ /* 0x000fe200078e0213 */
[----:B------:R-:W-:-:S04]  /*03f0*/  LOP3.LUT R18, R28, 0x200, RZ, 0xfc, !PT ;  /* 0x000002001c127812 */ /* 0x000fc800078efcff */
[----:B------:R-:W-:Y:S02]  /*0400*/  SHF.R.U32.HI R18, RZ, 0x3, R18 ;  /* 0x00000003ff127819 */ /* 0x000fe40000011612 */
[----:B------:R-:W-:Y:S02]  /*0410*/  ISETP.GE.AND P1, PT, R16, 0x300, PT ;  /* 0x000003001000780c */ /* 0x000fe40003f26270 */
[----:B------:R-:W-:Y:S02]  /*0420*/  LOP3.LUT R18, R18, 0x7c, RZ, 0xc0, !PT ;  /* 0x0000007c12127812 */ /* 0x000fe400078ec0ff */
[C---:B--2---:R-:W-:Y:S01]  /*0430*/  FSETP.GEU.AND P3, PT, R13.reuse, -R9, PT ;  /* 0x800000090d00720b */ /* 0x044fe20003f6e000 */
[C---:B------:R-:W-:Y:S01]  /*0440*/  FADD R9, R13.reuse, R9 ;  /* 0x000000090d097221 */ /* 0x040fe20000000000 */
[C---:B----4-:R-:W-:Y:S01]  /*0450*/  FSETP.GEU.AND P5, PT, R12.reuse, -R4, PT ;  /* 0x800000040c00720b */ /* 0x050fe20003fae000 */
[----:B------:R-:W-:Y:S01]  /*0460*/  FADD R4, R12, R4 ;  /* 0x000000040c047221 */ /* 0x000fe20000000000 */
[C---:B------:R-:W-:Y:S01]  /*0470*/  FSETP.GEU.AND P4, PT, R13.reuse, -R5, PT ;  /* 0x800000050d00720b */ /* 0x040fe20003f8e000 */
[----:B------:R-:W-:Y:S01]  /*0480*/  FADD R5, R13, R5 ;  /* 0x000000050d057221 */ /* 0x000fe20000000000 */
[----:B------:R-:W-:Y:S01]  /*0490*/  FADD R24, R14, R6 ;  /* 0x000000060e187221 */ /* 0x000fe20000000000 */
[C---:B------:R-:W-:Y:S01]  /*04a0*/  FADD R13, R15.reuse, R7 ;  /* 0x000000070f0d7221 */ /* 0x040fe20000000000 */
[C---:B------:R-:W-:Y:S01]  /*04b0*/  FADD R2, R12.reuse, R8 ;  /* 0x000000080c027221 */ /* 0x040fe20000000000 */
[----:B------:R-:W-:Y:S01]  /*04c0*/  FSETP.GEU.AND P2, PT, R12, -R8, PT ;  /* 0x800000080c00720b */ /* 0x000fe20003f4e000 */
[----:B------:R-:W-:Y:S01]  /*04d0*/  STS [R21], R4 ;  /* 0x0000000415007388 */ /* 0x000fe20000000800 */
[----:B------:R-:W-:Y:S01]  /*04e0*/  FADD R8, R14, R10 ;  /* 0x0000000a0e087221 */ /* 0x000fe20000000000 */
[----:B------:R-:W-:-:S02]  /*04f0*/  FADD R12, R15, R11 ;  /* 0x0000000b0f0c7221 */ /* 0x000fc40000000000 */
[----:B------:R-:W-:Y:S04]  /*0500*/  STS [R22+0x80], R5 ;  /* 0x0000800516007388 */ /* 0x000fe80000000800 */
[----:B------:R-:W-:Y:S04]  /*0510*/  STS [R25+0x100], R24 ;  /* 0x0001001819007388 */ /* 0x000fe80000000800 */
[----:B------:R-:W-:Y:S04]  /*0520*/  STS [R29+0x180], R13 ;  /* 0x0001800d1d007388 */ /* 0x000fe80000000800 */
[----:B------:R-:W-:Y:S04]  /*0530*/  STS [R21+0x40], R2 ;  /* 0x0000400215007388 */ /* 0x000fe80000000800 */
[----:B------:R-:W-:Y:S04]  /*0540*/  STS [R22+0xc0], R9 ;  /* 0x0000c00916007388 */ /* 0x000fe80000000800 */
[----:B------:R1:W-:Y:S04]  /*0550*/  STS [R25+0x140], R8 ;  /* 0x0001400819007388 */ /* 0x0003e80000000800 */
[----:B------:R-:W-:Y:S01]  /*0560*/  STS [R29+0x1c0], R12 ;  /* 0x0001c00c1d007388 */ /* 0x000fe20000000800 */
[----:B------:R-:W-:Y:S06]  /*0570*/  BAR.SYNC.DEFER_BLOCKING 0x0 ;  /* 0x0000000000007b1d */ /* 0x000fec0000010000 */
[----:B------:R-:W-:Y:S04]  /*0580*/  LDS R20, [R23] ;  /* 0x0000000017147984 */ /* 0x000fe80000000800 */
[----:B------:R-:W-:Y:S04]  /*0590*/  LDS R21, [R23+0x4] ;  /* 0x0000040017157984 */ /* 0x000fe80000000800 */
[----:B------:R-:W-:Y:S04]  /*05a0*/  LDS R22, [R23+0x8] ;  /* 0x0000080017167984 */ /* 0x000fe80000000800 */
[----:B------:R-:W2:Y:S01]  /*05b0*/  LDS R23, [R23+0xc] ;  /* 0x00000c0017177984 */ /* 0x000ea20000000800 */
[----:B-1----:R-:W-:-:S02]  /*05c0*/  IMAD R25, R16, 0x1000, R19 ;  /* 0x0000100010197824 */ /* 0x002fc400078e0213 */
[----:B0-----:R-:W-:-:S04]  /*05d0*/  IMAD.WIDE R16, R17, 0x4, R26 ;  /* 0x0000000411107825 */ /* 0x001fc800078e021a */
[----:B------:R-:W-:Y:S01]  /*05e0*/  VIADD R19, R18, UR4 ;  /* 0x0000000412137c36 */ /* 0x000fe20008000000 */
[----:B--2---:R0:W-:Y:S03]  /*05f0*/  @!P6 STG.E.128 desc[UR6][R16.64], R20 ;  /* 0x000000141000e986 */ /* 0x0041e6000c101d06 */
[----:B0-----:R-:W-:Y:S02]  /*0600*/  IMAD R22, R28, 0x4, R19 ;  /* 0x000000041c167824 */ /* 0x001fe400078e0213 */
[----:B------:R-:W0:Y:S03]  /*0610*/  LDC.64 R28, c[0x0][0x228] ;  /* 0x00008a00ff1c7b82 */ /* 0x000e260000000a00 */
[----:B------:R-:W-:Y:S04]  /*0620*/  LDS R16, [R22+0x800] ;  /* 0x0008000016107984 */ /* 0x000fe80000000800 */
[----:B------:R-:W-:Y:S04]  /*0630*/  LDS R17, [R22+0x804] ;  /* 0x0008040016117984 */ /* 0x000fe80000000800 */
[----:B------:R-:W-:Y:S04]  /*0640*/  LDS R18, [R22+0x808] ;  /* 0x0008080016127984 */ /* 0x000fe80000000800 */
[----:B------:R1:W2:Y:S01]  /*0650*/  LDS R19, [R22+0x80c] ;  /* 0x00080c0016137984 */ /* 0x0002a20000000800 */
[----:B------:R-:W-:-:S02]  /*0660*/  SEL R4, R4, RZ, P5 ;  /* 0x000000ff04047207 */ /* 0x000fc40002800000 */
[----:B------:R-:W-:Y:S02]  /*0670*/  SEL R5, R5, RZ, P4 ;  /* 0x000000ff05057207 */ /* 0x000fe40002000000 */
[----:B------:R-:W-:Y:S02]  /*0680*/  FSETP.GEU.AND P5, PT, R14, -R6, PT ;  /* 0x800000060e00720b */ /* 0x000fe40003fae000 */
[----:B------:R-:W-:Y:S01]  /*0690*/  FSETP.GEU.AND P4, PT, R15, -R7, PT ;  /* 0x800000070f00720b */ /* 0x000fe20003f8e000 */
[----:B------:R-:W-:Y:S01]  /*06a0*/  IMAD.WIDE R26, R25, 0x4, R26 ;  /* 0x00000004191a7825 */ /* 0x000fe200078e021a */
[----:B------:R-:W-:Y:S02]  /*06b0*/  SEL R6, R24, RZ, P5 ;  /* 0x000000ff18067207 */ /* 0x000fe40002800000 */
[----:B------:R-:W-:Y:S01]  /*06c0*/  SEL R7, R13, RZ, P4 ;  /* 0x000000ff0d077207 */ /* 0x000fe20002000000 */
[----:B0-----:R-:W-:Y:S01]  /*06d0*/  IMAD.WIDE R20, R3, 0x4, R28 ;  /* 0x0000000403147825 */ /* 0x001fe200078e021c */
[----:B------:R-:W-:-:S02]  /*06e0*/  FSETP.GEU.AND P5, PT, R14, -R10, PT ;  /* 0x8000000a0e00720b */ /* 0x000fc40003fae000 */
[----:B------:R-:W-:Y:S01]  /*06f0*/  FSETP.GEU.AND P4, PT, R15, -R11, PT ;  /* 0x8000000b0f00720b */ /* 0x000fe20003f8e000 */
[----:B------:R-:W-:Y:S01]  /*0700*/  IMAD.WIDE R28, R0, 0x4, R28 ;  /* 0x00000004001c7825 */ /* 0x000fe200078e021c */
[----:B-1----:R-:W-:Y:S02]  /*0710*/  SEL R22, R8, RZ, P5 ;  /* 0x000000ff08167207 */ /* 0x002fe40002800000 */
[----:B------:R-:W-:Y:S01]  /*0720*/  SEL R23, R12, RZ, P4 ;  /* 0x000000ff0c177207 */ /* 0x000fe20002000000 */
[----:B--2---:R-:W-:Y:S04]  /*0730*/  @!P1 STG.E.128 desc[UR6][R26.64], R16 ;  /* 0x000000101a009986 */ /* 0x004fe8000c101d06 */
[----:B------:R0:W-:Y:S02]  /*0740*/  @!P0 STG.E.128 desc[UR6][R20.64], R4 ;  /* 0x0000000414008986 */ /* 0x0001e4000c101d06 */
[----:B0-----:R-:W-:-:S02]  /*0750*/  SEL R20, R2, RZ, P2 ;  /* 0x000000ff02147207 */ /* 0x001fc40001000000 */
[----:B------:R-:W-:Y:S01]  /*0760*/  SEL R21, R9, RZ, P3 ;  /* 0x000000ff09157207 */ /* 0x000fe20001800000 */
[----:B------:R-:W-:Y:S06]  /*0770*/  @P0 EXIT ;  /* 0x000000000000094d */ /* 0x000fec0003800000 */
[----:B------:R-:W-:Y:S01]  /*0780*/  STG.E.128 desc[UR6][R28.64], R20 ;  /* 0x000000141c007986 */ /* 0x000fe2000c101d06 */
[----:B------:R-:W-:Y:S05]  /*0790*/  EXIT ;  /* 0x000000000000794d */ /* 0x000fea0003800000 */
.L_x_0:
[----:B------:R-:W-:-:S00]  /*07a0*/  BRA `(.L_x_0) ;  /* 0xfffffffc00fc7947 */ /* 0x000fc0000383ffff */
[----:B------:R-:W-:-:S00]  /*07b0*/  NOP ;  /* 0x0000000000007918 */ /* 0x000fc00000000000 */
        /* <DEDUP_REMOVED lines=12> */
.L_x_1:


//--------------------- .nv.shared.triton_poi_fused_convolution_relu_3 --------------------------
	.section	.nv.shared.triton_poi_fused_convolution_relu_3,"aw",@nobits
	.sectionflags	@""
	.align	16
	.zero		1024


//--------------------- .nv.constant0.triton_poi_fused_convolution_relu_3 --------------------------
	.section	.nv.constant0.triton_poi_fused_convolution_relu_3,"a",@progbits
	.sectionflags	@""
	.align	4
.nv.constant0.triton_poi_fused_convolution_relu_3:
	.zero		568
